//
// Generated by NVIDIA NVVM Compiler
//
// Compiler Build ID: CL-36424714
// Cuda compilation tools, release 13.0, V13.0.88
// Based on NVVM 20.0.0
//

.version 9.0
.target sm_100
.address_size 64

	// .globl	_Z9sumAtomicPfS_i

.visible .entry _Z9sumAtomicPfS_i(
	.param .u64 .ptr .align 1 _Z9sumAtomicPfS_i_param_0,
	.param .u64 .ptr .align 1 _Z9sumAtomicPfS_i_param_1,
	.param .u32 _Z9sumAtomicPfS_i_param_2
)
{
	.reg .pred 	%p<2>;
	.reg .b32 	%r<6>;
	.reg .b32 	%f<3>;
	.reg .b64 	%rd<7>;

	ld.param.u64 	%rd1, [_Z9sumAtomicPfS_i_param_0];
	ld.param.u64 	%rd2, [_Z9sumAtomicPfS_i_param_1];
	ld.param.u32 	%r2, [_Z9sumAtomicPfS_i_param_2];
	mov.u32 	%r3, %tid.x;
	mov.u32 	%r4, %ctaid.x;
	mov.u32 	%r5, %ntid.x;
	mad.lo.s32 	%r1, %r4, %r5, %r3;
	setp.ge.s32 	%p1, %r1, %r2;
	@%p1 bra 	$L__BB0_2;
	cvta.to.global.u64 	%rd3, %rd1;
	cvta.to.global.u64 	%rd4, %rd2;
	mul.wide.s32 	%rd5, %r1, 4;
	add.s64 	%rd6, %rd3, %rd5;
	ld.global.f32 	%f1, [%rd6];
	atom.global.add.f32 	%f2, [%rd4], %f1;
$L__BB0_2:
	ret;

}


// ===== COMPILED SASS (sm_100) =====

	.target	sm_100

	.elftype	@"ET_EXEC"


//--------------------- .note.nv.tkinfo           --------------------------
	.section	.note.nv.tkinfo,"",@"SHT_NOTE"
	.sectionflags	@"SHF_NOTE_NV_TKINFO"
	.tkinfo
        /*0018*/ 	.word	0x00000002
        /*0030*/ 	.string	""
        /*0030*/ 	.string	"ptxas"
        /*0030*/ 	.string	"Cuda compilation tools, release 13.0, V13.0.88"
        /*0030*/ 	.string	"Build cuda_13.0.r13.0/compiler.36424714_0"
        /*0030*/ 	.string	"-arch sm_100 -m 64 "



//--------------------- .note.nv.cuinfo           --------------------------
	.section	.note.nv.cuinfo,"",@"SHT_NOTE"
	.sectionflags	@"SHF_NOTE_NV_CUINFO"
        /*0018*/ 	.short	0x0002
        /*001a*/ 	.short	0x0064
        /*001c*/ 	.short	0x0082
	.zero		2


//--------------------- .nv.info                  --------------------------
	.section	.nv.info,"",@"SHT_CUDA_INFO"
	.align	4


	//----- nvinfo : EIATTR_REGCOUNT
	.align		4
        /*0000*/ 	.byte	0x04, 0x2f
        /*0002*/ 	.short	(.L_1 - .L_0)
	.align		4
.L_0:
        /*0004*/ 	.word	index@(_Z9sumAtomicPfS_i)
        /*0008*/ 	.word	0x00000008


	//----- nvinfo : EIATTR_FRAME_SIZE
	.align		4
.L_1:
        /*000c*/ 	.byte	0x04, 0x11
        /*000e*/ 	.short	(.L_3 - .L_2)
	.align		4
.L_2:
        /*0010*/ 	.word	index@(_Z9sumAtomicPfS_i)
        /*0014*/ 	.word	0x00000000


	//----- nvinfo : EIATTR_MIN_STACK_SIZE
	.align		4
.L_3:
        /*0018*/ 	.byte	0x04, 0x12
        /*001a*/ 	.short	(.L_5 - .L_4)
	.align		4
.L_4:
        /*001c*/ 	.word	index@(_Z9sumAtomicPfS_i)
        /*0020*/ 	.word	0x00000000
.L_5:


//--------------------- .nv.compat                --------------------------
	.section	.nv.compat,"",@"SHT_CUDA_COMPAT_INFO"
	.align	4
        /*0000*/ 	.byte	0x02, 0x09, 0x00, 0x00, 0x02, 0x02, 0x01, 0x00, 0x02, 0x05, 0x05, 0x00, 0x03, 0x07, 0x01, 0x01
        /*0010*/ 	.byte	0x02, 0x03, 0x00, 0x00, 0x02, 0x06, 0x01, 0x00, 0x04, 0x0b, 0x08, 0x00, 0x09, 0x00, 0x00, 0x00
        /*0020*/ 	.byte	0x00, 0x00, 0x00, 0x00


//--------------------- .nv.info._Z9sumAtomicPfS_i --------------------------
	.section	.nv.info._Z9sumAtomicPfS_i,"",@"SHT_CUDA_INFO"
	.sectionflags	@""
	.align	4


	//----- nvinfo : EIATTR_CUDA_API_VERSION
	.align		4
        /*0000*/ 	.byte	0x04, 0x37
        /*0002*/ 	.short	(.L_7 - .L_6)
.L_6:
        /*0004*/ 	.word	0x00000082


	//----- nvinfo : EIATTR_KPARAM_INFO
	.align		4
.L_7:
        /*0008*/ 	.byte	0x04, 0x17
        /*000a*/ 	.short	(.L_9 - .L_8)
.L_8:
        /*000c*/ 	.word	0x00000000
        /*0010*/ 	.short	0x0002
        /*0012*/ 	.short	0x0010
        /*0014*/ 	.byte	0x00, 0xf0, 0x11, 0x00


	//----- nvinfo : EIATTR_KPARAM_INFO
	.align		4
.L_9:
        /*0018*/ 	.byte	0x04, 0x17
        /*001a*/ 	.short	(.L_11 - .L_10)
.L_10:
        /*001c*/ 	.word	0x00000000
        /*0020*/ 	.short	0x0001
        /*0022*/ 	.short	0x0008
        /*0024*/ 	.byte	0x00, 0xf5, 0x21, 0x00


	//----- nvinfo : EIATTR_KPARAM_INFO
	.align		4
.L_11:
        /*0028*/ 	.byte	0x04, 0x17
        /*002a*/ 	.short	(.L_13 - .L_12)
.L_12:
        /*002c*/ 	.word	0x00000000
        /*0030*/ 	.short	0x0000
        /*0032*/ 	.short	0x0000
        /*0034*/ 	.byte	0x00, 0xf5, 0x21, 0x00


	//----- nvinfo : EIATTR_SPARSE_MMA_MASK
	.align		4
.L_13:
        /*0038*/ 	.byte	0x03, 0x50
        /*003a*/ 	.short	0x0000


	//----- nvinfo : EIATTR_MAXREG_COUNT
	.align		4
        /*003c*/ 	.byte	0x03, 0x1b
        /*003e*/ 	.short	0x00ff


	//----- nvinfo : EIATTR_MERCURY_ISA_VERSION
	.align		4
        /*0040*/ 	.byte	0x03, 0x5f
        /*0042*/ 	.short	0x0101


	//----- nvinfo : EIATTR_VRC_CTA_INIT_COUNT
	.align		4
        /*0044*/ 	.byte	0x02, 0x4a
	.zero		1
	.zero		1


	//----- nvinfo : EIATTR_EXIT_INSTR_OFFSETS
	.align		4
        /*0048*/ 	.byte	0x04, 0x1c
        /*004a*/ 	.short	(.L_15 - .L_14)


	//   ....[0]....
.L_14:
        /*004c*/ 	.word	0x00000070


	//   ....[1]....
        /*0050*/ 	.word	0x000000e0


	//----- nvinfo : EIATTR_CBANK_PARAM_SIZE
	.align		4
.L_15:
        /*0054*/ 	.byte	0x03, 0x19
        /*0056*/ 	.short	0x0014


	//----- nvinfo : EIATTR_PARAM_CBANK
	.align		4
        /*0058*/ 	.byte	0x04, 0x0a
        /*005a*/ 	.short	(.L_17 - .L_16)
	.align		4
.L_16:
        /*005c*/ 	.word	index@(.nv.constant0._Z9sumAtomicPfS_i)
        /*0060*/ 	.short	0x0380
        /*0062*/ 	.short	0x0014


	//----- nvinfo : EIATTR_SW_WAR
	.align		4
.L_17:
        /*0064*/ 	.byte	0x04, 0x36
        /*0066*/ 	.short	(.L_19 - .L_18)
.L_18:
        /*0068*/ 	.word	0x00000008
.L_19:


//--------------------- .nv.callgraph             --------------------------
	.section	.nv.callgraph,"",@"SHT_CUDA_CALLGRAPH"
	.align	4
	.sectionentsize	8
	.align		4
        /*0000*/ 	.word	0x00000000
	.align		4
        /*0004*/ 	.word	0xffffffff
	.align		4
        /*0008*/ 	.word	0x00000000
	.align		4
        /*000c*/ 	.word	0xfffffffe
	.align		4
        /*0010*/ 	.word	0x00000000
	.align		4
        /*0014*/ 	.word	0xfffffffd
	.align		4
        /*0018*/ 	.word	0x00000000
	.align		4
        /*001c*/ 	.word	0xfffffffc


//--------------------- .text._Z9sumAtomicPfS_i   --------------------------
	.section	.text._Z9sumAtomicPfS_i,"ax",@progbits
	.align	128
        .global         _Z9sumAtomicPfS_i
        .type           _Z9sumAtomicPfS_i,@function
        .size           _Z9sumAtomicPfS_i,(.L_x_1 - _Z9sumAtomicPfS_i)
        .other          _Z9sumAtomicPfS_i,@"STO_CUDA_ENTRY STV_DEFAULT"
_Z9sumAtomicPfS_i:
.text._Z9sumAtomicPfS_i:
[----:B------:R-:W-:Y:S01]  /*0000*/  LDC R1, c[0x0][0x37c] ;  /* 0x0000df00ff017b82 */ /* 0x000fe20000000800 */
[----:B------:R-:W0:Y:S07]  /*0010*/  S2R R5, SR_TID.X ;  /* 0x0000000000057919 */ /* 0x000e2e0000002100 */
[----:B------:R-:W0:Y:S01]  /*0020*/  S2UR UR4, SR_CTAID.X ;  /* 0x00000000000479c3 */ /* 0x000e220000002500 */
[----:B------:R-:W1:Y:S07]  /*0030*/  LDCU UR5, c[0x0][0x390] ;  /* 0x00007200ff0577ac */ /* 0x000e6e0008000800 */
[----:B------:R-:W0:Y:S02]  /*0040*/  LDC R0, c[0x0][0x360] ;  /* 0x0000d800ff007b82 */ /* 0x000e240000000800 */
[----:B0-----:R-:W-:-:S05]  /*0050*/  IMAD R5, R0, UR4, R5 ;  /* 0x0000000400057c24 */ /* 0x001fca000f8e0205 */
[----:B-1----:R-:W-:-:S13]  /*0060*/  ISETP.GE.AND P0, PT, R5, UR5, PT ;  /* 0x0000000505007c0c */ /* 0x002fda000bf06270 */
[----:B------:R-:W-:Y:S05]  /*0070*/  @P0 EXIT ;  /* 0x000000000000094d */ /* 0x000fea0003800000 */
[----:B------:R-:W0:Y:S01]  /*0080*/  LDC.64 R2, c[0x0][0x380] ;  /* 0x0000e000ff027b82 */ /* 0x000e220000000a00 */
[----:B------:R-:W1:Y:S01]  /*0090*/  LDCU.64 UR4, c[0x0][0x358] ;  /* 0x00006b00ff0477ac */ /* 0x000e620008000a00 */
[----:B0-----:R-:W-:-:S06]  /*00a0*/  IMAD.WIDE R2, R5, 0x4, R2 ;  /* 0x0000000405027825 */ /* 0x001fcc00078e0202 */
[----:B-1----:R-:W2:Y:S01]  /*00b0*/  LDG.E R3, desc[UR4][R2.64] ;  /* 0x0000000402037981 */ /* 0x002ea2000c1e1900 */
[----:B------:R-:W2:Y:S03]  /*00c0*/  LDC.64 R4, c[0x0][0x388] ;  /* 0x0000e200ff047b82 */ /* 0x000ea60000000a00 */
[----:B--2---:R-:W-:Y:S01]  /*00d0*/  REDG.E.ADD.F32.FTZ.RN.STRONG.GPU desc[UR4][R4.64], R3 ;  /* 0x00000003040079a6 */ /* 0x004fe2000c12f304 */
[----:B------:R-:W-:Y:S05]  /*00e0*/  EXIT ;  /* 0x000000000000794d */ /* 0x000fea0003800000 */
.L_x_0:
[----:B------:R-:W-:-:S00]  /*00f0*/  BRA `(.L_x_0) ;  /* 0xfffffffc00fc7947 */ /* 0x000fc0000383ffff */
[----:B------:R-:W-:-:S00]  /*0100*/  NOP ;  /* 0x0000000000007918 */ /* 0x000fc00000000000 */
[----:B------:R-:W-:-:S00]  /*0110*/  NOP ;  /* 0x0000000000007918 */ /* 0x000fc00000000000 */
[----:B------:R-:W-:-:S00]  /*0120*/  NOP ;  /* 0x0000000000007918 */ /* 0x000fc00000000000 */
[----:B------:R-:W-:-:S00]  /*0130*/  NOP ;  /* 0x0000000000007918 */ /* 0x000fc00000000000 */
[----:B------:R-:W-:-:S00]  /*0140*/  NOP ;  /* 0x0000000000007918 */ /* 0x000fc00000000000 */
[----:B------:R-:W-:-:S00]  /*0150*/  NOP ;  /* 0x0000000000007918 */ /* 0x000fc00000000000 */
[----:B------:R-:W-:-:S00]  /*0160*/  NOP ;  /* 0x0000000000007918 */ /* 0x000fc00000000000 */
[----:B------:R-:W-:-:S00]  /*0170*/  NOP ;  /* 0x0000000000007918 */ /* 0x000fc00000000000 */
.L_x_1:


//--------------------- .nv.shared.reserved.0     --------------------------
	.section	.nv.shared.reserved.0,"aw",@nobits
	.weak		__nv_reservedSMEM_offset_0_alias
	.size		__nv_reservedSMEM_offset_0_alias, 0, 64
	.other		__nv_reservedSMEM_offset_0_alias,@"STO_CUDA_RESERVED_SHARED STV_DEFAULT"
__nv_reservedSMEM_offset_0_alias:
	.zero		0
	.zero		64


//--------------------- .nv.constant0._Z9sumAtomicPfS_i --------------------------
	.section	.nv.constant0._Z9sumAtomicPfS_i,"a",@progbits
	.sectionflags	@""
	.align	4
.nv.constant0._Z9sumAtomicPfS_i:
	.zero		916


//--------------------- SYMBOLS --------------------------

	.type		.nv.reservedSmem.offset0,@object
	.size		.nv.reservedSmem.offset0,0x4
